//
// Generated by NVIDIA NVVM Compiler
//
// Compiler Build ID: CL-36424714
// Cuda compilation tools, release 13.0, V13.0.88
// Based on NVVM 20.0.0
//

.version 9.0
.target sm_100
.address_size 64

	// .globl	_Z30RungeKuttaStepRegisterFriendlyPdPKdi

.visible .entry _Z30RungeKuttaStepRegisterFriendlyPdPKdi(
	.param .u64 .ptr .align 1 _Z30RungeKuttaStepRegisterFriendlyPdPKdi_param_0,
	.param .u64 .ptr .align 1 _Z30RungeKuttaStepRegisterFriendlyPdPKdi_param_1,
	.param .u32 _Z30RungeKuttaStepRegisterFriendlyPdPKdi_param_2
)
{
	.reg .pred 	%p<3>;
	.reg .b32 	%r<12>;
	.reg .b64 	%rd<14>;
	.reg .b64 	%fd<67>;

	ld.param.u64 	%rd2, [_Z30RungeKuttaStepRegisterFriendlyPdPKdi_param_0];
	ld.param.u64 	%rd3, [_Z30RungeKuttaStepRegisterFriendlyPdPKdi_param_1];
	ld.param.u32 	%r4, [_Z30RungeKuttaStepRegisterFriendlyPdPKdi_param_2];
	mov.u32 	%r5, %tid.x;
	mov.u32 	%r6, %ctaid.x;
	mov.u32 	%r7, %ntid.x;
	mad.lo.s32 	%r1, %r6, %r7, %r5;
	setp.ge.s32 	%p1, %r1, %r4;
	@%p1 bra 	$L__BB0_4;
	ld.param.u32 	%r9, [_Z30RungeKuttaStepRegisterFriendlyPdPKdi_param_2];
	cvta.to.global.u64 	%rd4, %rd2;
	cvta.to.global.u64 	%rd5, %rd3;
	mul.wide.s32 	%rd6, %r1, 8;
	add.s64 	%rd1, %rd4, %rd6;
	ld.global.f64 	%fd64, [%rd1];
	mul.wide.s32 	%rd7, %r9, 8;
	add.s64 	%rd8, %rd1, %rd7;
	ld.global.f64 	%fd65, [%rd8];
	add.s64 	%rd9, %rd8, %rd7;
	ld.global.f64 	%fd66, [%rd9];
	add.s64 	%rd10, %rd5, %rd6;
	ld.global.nc.f64 	%fd4, [%rd10];
	mov.b32 	%r11, 0;
$L__BB0_2:
	sub.f64 	%fd11, %fd65, %fd64;
	mul.f64 	%fd12, %fd11, 0d4024000000000000;
	mul.f64 	%fd13, %fd4, %fd64;
	sub.f64 	%fd14, %fd13, %fd65;
	mul.f64 	%fd15, %fd64, %fd66;
	sub.f64 	%fd16, %fd14, %fd15;
	mul.f64 	%fd17, %fd64, %fd65;
	mul.f64 	%fd18, %fd66, 0d400553F7CED91687;
	sub.f64 	%fd19, %fd17, %fd18;
	fma.rn.f64 	%fd20, %fd12, 0d3F40624DD2F1A9FC, %fd64;
	fma.rn.f64 	%fd21, %fd16, 0d3F40624DD2F1A9FC, %fd65;
	fma.rn.f64 	%fd22, %fd19, 0d3F40624DD2F1A9FC, %fd66;
	sub.f64 	%fd23, %fd21, %fd20;
	mul.f64 	%fd24, %fd23, 0d4024000000000000;
	mul.f64 	%fd25, %fd4, %fd20;
	sub.f64 	%fd26, %fd25, %fd21;
	mul.f64 	%fd27, %fd20, %fd22;
	sub.f64 	%fd28, %fd26, %fd27;
	mul.f64 	%fd29, %fd20, %fd21;
	mul.f64 	%fd30, %fd22, 0d400553F7CED91687;
	sub.f64 	%fd31, %fd29, %fd30;
	fma.rn.f64 	%fd32, %fd24, 0d3F40624DD2F1A9FC, %fd64;
	fma.rn.f64 	%fd33, %fd24, 0d4000000000000000, %fd12;
	fma.rn.f64 	%fd34, %fd28, 0d3F40624DD2F1A9FC, %fd65;
	fma.rn.f64 	%fd35, %fd28, 0d4000000000000000, %fd16;
	fma.rn.f64 	%fd36, %fd31, 0d3F40624DD2F1A9FC, %fd66;
	fma.rn.f64 	%fd37, %fd31, 0d4000000000000000, %fd19;
	sub.f64 	%fd38, %fd34, %fd32;
	mul.f64 	%fd39, %fd38, 0d4024000000000000;
	mul.f64 	%fd40, %fd4, %fd32;
	sub.f64 	%fd41, %fd40, %fd34;
	mul.f64 	%fd42, %fd32, %fd36;
	sub.f64 	%fd43, %fd41, %fd42;
	mul.f64 	%fd44, %fd32, %fd34;
	mul.f64 	%fd45, %fd36, 0d400553F7CED91687;
	sub.f64 	%fd46, %fd44, %fd45;
	fma.rn.f64 	%fd47, %fd39, 0d3F50624DD2F1A9FC, %fd64;
	fma.rn.f64 	%fd48, %fd39, 0d4000000000000000, %fd33;
	fma.rn.f64 	%fd49, %fd43, 0d3F50624DD2F1A9FC, %fd65;
	fma.rn.f64 	%fd50, %fd43, 0d4000000000000000, %fd35;
	fma.rn.f64 	%fd51, %fd46, 0d3F50624DD2F1A9FC, %fd66;
	fma.rn.f64 	%fd52, %fd46, 0d4000000000000000, %fd37;
	sub.f64 	%fd53, %fd49, %fd47;
	mul.f64 	%fd54, %fd4, %fd47;
	sub.f64 	%fd55, %fd54, %fd49;
	mul.f64 	%fd56, %fd47, %fd51;
	sub.f64 	%fd57, %fd55, %fd56;
	mul.f64 	%fd58, %fd47, %fd49;
	mul.f64 	%fd59, %fd51, 0d400553F7CED91687;
	sub.f64 	%fd60, %fd58, %fd59;
	fma.rn.f64 	%fd61, %fd53, 0d4024000000000000, %fd48;
	fma.rn.f64 	%fd64, %fd61, 0d3F25D867C3ECE2A5, %fd64;
	add.f64 	%fd62, %fd50, %fd57;
	fma.rn.f64 	%fd65, %fd62, 0d3F25D867C3ECE2A5, %fd65;
	add.f64 	%fd63, %fd52, %fd60;
	fma.rn.f64 	%fd66, %fd63, 0d3F25D867C3ECE2A5, %fd66;
	add.s32 	%r11, %r11, 1;
	setp.ne.s32 	%p2, %r11, 1000;
	@%p2 bra 	$L__BB0_2;
	ld.param.u32 	%r10, [_Z30RungeKuttaStepRegisterFriendlyPdPKdi_param_2];
	st.global.f64 	[%rd1], %fd64;
	mul.wide.s32 	%rd11, %r10, 8;
	add.s64 	%rd12, %rd1, %rd11;
	st.global.f64 	[%rd12], %fd65;
	add.s64 	%rd13, %rd12, %rd11;
	st.global.f64 	[%rd13], %fd66;
$L__BB0_4:
	ret;

}


// ===== COMPILED SASS (sm_100) =====

	.target	sm_100

	.elftype	@"ET_EXEC"


//--------------------- .note.nv.tkinfo           --------------------------
	.section	.note.nv.tkinfo,"",@"SHT_NOTE"
	.sectionflags	@"SHF_NOTE_NV_TKINFO"
	.tkinfo
        /*0018*/ 	.word	0x00000002
        /*0030*/ 	.string	""
        /*0030*/ 	.string	"ptxas"
        /*0030*/ 	.string	"Cuda compilation tools, release 13.0, V13.0.88"
        /*0030*/ 	.string	"Build cuda_13.0.r13.0/compiler.36424714_0"
        /*0030*/ 	.string	"-arch sm_100 -m 64 "



//--------------------- .note.nv.cuinfo           --------------------------
	.section	.note.nv.cuinfo,"",@"SHT_NOTE"
	.sectionflags	@"SHF_NOTE_NV_CUINFO"
        /*0018*/ 	.short	0x0002
        /*001a*/ 	.short	0x0064
        /*001c*/ 	.short	0x0082
	.zero		2


//--------------------- .nv.info                  --------------------------
	.section	.nv.info,"",@"SHT_CUDA_INFO"
	.align	4


	//----- nvinfo : EIATTR_REGCOUNT
	.align		4
        /*0000*/ 	.byte	0x04, 0x2f
        /*0002*/ 	.short	(.L_1 - .L_0)
	.align		4
.L_0:
        /*0004*/ 	.word	index@(_Z30RungeKuttaStepRegisterFriendlyPdPKdi)
        /*0008*/ 	.word	0x00000026


	//----- nvinfo : EIATTR_FRAME_SIZE
	.align		4
.L_1:
        /*000c*/ 	.byte	0x04, 0x11
        /*000e*/ 	.short	(.L_3 - .L_2)
	.align		4
.L_2:
        /*0010*/ 	.word	index@(_Z30RungeKuttaStepRegisterFriendlyPdPKdi)
        /*0014*/ 	.word	0x00000000


	//----- nvinfo : EIATTR_MIN_STACK_SIZE
	.align		4
.L_3:
        /*0018*/ 	.byte	0x04, 0x12
        /*001a*/ 	.short	(.L_5 - .L_4)
	.align		4
.L_4:
        /*001c*/ 	.word	index@(_Z30RungeKuttaStepRegisterFriendlyPdPKdi)
        /*0020*/ 	.word	0x00000000
.L_5:


//--------------------- .nv.compat                --------------------------
	.section	.nv.compat,"",@"SHT_CUDA_COMPAT_INFO"
	.align	4
        /*0000*/ 	.byte	0x02, 0x09, 0x00, 0x00, 0x02, 0x02, 0x01, 0x00, 0x02, 0x05, 0x05, 0x00, 0x03, 0x07, 0x01, 0x01
        /*0010*/ 	.byte	0x02, 0x03, 0x00, 0x00, 0x02, 0x06, 0x01, 0x00, 0x04, 0x0b, 0x08, 0x00, 0x01, 0x00, 0x00, 0x00
        /*0020*/ 	.byte	0x00, 0x00, 0x00, 0x00


//--------------------- .nv.info._Z30RungeKuttaStepRegisterFriendlyPdPKdi --------------------------
	.section	.nv.info._Z30RungeKuttaStepRegisterFriendlyPdPKdi,"",@"SHT_CUDA_INFO"
	.sectionflags	@""
	.align	4


	//----- nvinfo : EIATTR_CUDA_API_VERSION
	.align		4
        /*0000*/ 	.byte	0x04, 0x37
        /*0002*/ 	.short	(.L_7 - .L_6)
.L_6:
        /*0004*/ 	.word	0x00000082


	//----- nvinfo : EIATTR_KPARAM_INFO
	.align		4
.L_7:
        /*0008*/ 	.byte	0x04, 0x17
        /*000a*/ 	.short	(.L_9 - .L_8)
.L_8:
        /*000c*/ 	.word	0x00000000
        /*0010*/ 	.short	0x0002
        /*0012*/ 	.short	0x0010
        /*0014*/ 	.byte	0x00, 0xf0, 0x11, 0x00


	//----- nvinfo : EIATTR_KPARAM_INFO
	.align		4
.L_9:
        /*0018*/ 	.byte	0x04, 0x17
        /*001a*/ 	.short	(.L_11 - .L_10)
.L_10:
        /*001c*/ 	.word	0x00000000
        /*0020*/ 	.short	0x0001
        /*0022*/ 	.short	0x0008
        /*0024*/ 	.byte	0x00, 0xf5, 0x21, 0x00


	//----- nvinfo : EIATTR_KPARAM_INFO
	.align		4
.L_11:
        /*0028*/ 	.byte	0x04, 0x17
        /*002a*/ 	.short	(.L_13 - .L_12)
.L_12:
        /*002c*/ 	.word	0x00000000
        /*0030*/ 	.short	0x0000
        /*0032*/ 	.short	0x0000
        /*0034*/ 	.byte	0x00, 0xf5, 0x21, 0x00


	//----- nvinfo : EIATTR_SPARSE_MMA_MASK
	.align		4
.L_13:
        /*0038*/ 	.byte	0x03, 0x50
        /*003a*/ 	.short	0x0000


	//----- nvinfo : EIATTR_MAXREG_COUNT
	.align		4
        /*003c*/ 	.byte	0x03, 0x1b
        /*003e*/ 	.short	0x00ff


	//----- nvinfo : EIATTR_MERCURY_ISA_VERSION
	.align		4
        /*0040*/ 	.byte	0x03, 0x5f
        /*0042*/ 	.short	0x0101


	//----- nvinfo : EIATTR_VRC_CTA_INIT_COUNT
	.align		4
        /*0044*/ 	.byte	0x02, 0x4a
	.zero		1
	.zero		1


	//----- nvinfo : EIATTR_EXIT_INSTR_OFFSETS
	.align		4
        /*0048*/ 	.byte	0x04, 0x1c
        /*004a*/ 	.short	(.L_15 - .L_14)


	//   ....[0]....
.L_14:
        /*004c*/ 	.word	0x00000070


	//   ....[1]....
        /*0050*/ 	.word	0x00000fe0


	//----- nvinfo : EIATTR_CBANK_PARAM_SIZE
	.align		4
.L_15:
        /*0054*/ 	.byte	0x03, 0x19
        /*0056*/ 	.short	0x0014


	//----- nvinfo : EIATTR_PARAM_CBANK
	.align		4
        /*0058*/ 	.byte	0x04, 0x0a
        /*005a*/ 	.short	(.L_17 - .L_16)
	.align		4
.L_16:
        /*005c*/ 	.word	index@(.nv.constant0._Z30RungeKuttaStepRegisterFriendlyPdPKdi)
        /*0060*/ 	.short	0x0380
        /*0062*/ 	.short	0x0014


	//----- nvinfo : EIATTR_SW_WAR
	.align		4
.L_17:
        /*0064*/ 	.byte	0x04, 0x36
        /*0066*/ 	.short	(.L_19 - .L_18)
.L_18:
        /*0068*/ 	.word	0x00000008
.L_19:


//--------------------- .nv.callgraph             --------------------------
	.section	.nv.callgraph,"",@"SHT_CUDA_CALLGRAPH"
	.align	4
	.sectionentsize	8
	.align		4
        /*0000*/ 	.word	0x00000000
	.align		4
        /*0004*/ 	.word	0xffffffff
	.align		4
        /*0008*/ 	.word	0x00000000
	.align		4
        /*000c*/ 	.word	0xfffffffe
	.align		4
        /*0010*/ 	.word	0x00000000
	.align		4
        /*0014*/ 	.word	0xfffffffd
	.align		4
        /*0018*/ 	.word	0x00000000
	.align		4
        /*001c*/ 	.word	0xfffffffc


//--------------------- .text._Z30RungeKuttaStepRegisterFriendlyPdPKdi --------------------------
	.section	.text._Z30RungeKuttaStepRegisterFriendlyPdPKdi,"ax",@progbits
	.align	128
        .global         _Z30RungeKuttaStepRegisterFriendlyPdPKdi
        .type           _Z30RungeKuttaStepRegisterFriendlyPdPKdi,@function
        .size           _Z30RungeKuttaStepRegisterFriendlyPdPKdi,(.L_x_2 - _Z30RungeKuttaStepRegisterFriendlyPdPKdi)
        .other          _Z30RungeKuttaStepRegisterFriendlyPdPKdi,@"STO_CUDA_ENTRY STV_DEFAULT"
_Z30RungeKuttaStepRegisterFriendlyPdPKdi:
.text._Z30RungeKuttaStepRegisterFriendlyPdPKdi:
[----:B------:R-:W-:Y:S01]  /*0000*/  LDC R1, c[0x0][0x37c] ;  /* 0x0000df00ff017b82 */ /* 0x000fe20000000800 */
[----:B------:R-:W0:Y:S07]  /*0010*/  S2R R7, SR_TID.X ;  /* 0x0000000000077919 */ /* 0x000e2e0000002100 */
[----:B------:R-:W0:Y:S08]  /*0020*/  S2UR UR4, SR_CTAID.X ;  /* 0x00000000000479c3 */ /* 0x000e300000002500 */
[----:B------:R-:W0:Y:S08]  /*0030*/  LDC R0, c[0x0][0x360] ;  /* 0x0000d800ff007b82 */ /* 0x000e300000000800 */
[----:B------:R-:W1:Y:S01]  /*0040*/  LDC R11, c[0x0][0x390] ;  /* 0x0000e400ff0b7b82 */ /* 0x000e620000000800 */
[----:B0-----:R-:W-:-:S05]  /*0050*/  IMAD R7, R0, UR4, R7 ;  /* 0x0000000400077c24 */ /* 0x001fca000f8e0207 */
[----:B-1----:R-:W-:-:S13]  /*0060*/  ISETP.GE.AND P0, PT, R7, R11, PT ;  /* 0x0000000b0700720c */ /* 0x002fda0003f06270 */
[----:B------:R-:W-:Y:S05]  /*0070*/  @P0 EXIT ;  /* 0x000000000000094d */ /* 0x000fea0003800000 */
[----:B------:R-:W0:Y:S01]  /*0080*/  LDC.64 R2, c[0x0][0x380] ;  /* 0x0000e000ff027b82 */ /* 0x000e220000000a00 */
[----:B------:R-:W1:Y:S07]  /*0090*/  LDCU.64 UR6, c[0x0][0x358] ;  /* 0x00006b00ff0677ac */ /* 0x000e6e0008000a00 */
[----:B------:R-:W2:Y:S01]  /*00a0*/  LDC.64 R8, c[0x0][0x388] ;  /* 0x0000e200ff087b82 */ /* 0x000ea20000000a00 */
[----:B0-----:R-:W-:-:S05]  /*00b0*/  IMAD.WIDE R2, R7, 0x8, R2 ;  /* 0x0000000807027825 */ /* 0x001fca00078e0202 */
[----:B-1----:R0:W5:Y:S01]  /*00c0*/  LDG.E.64 R14, desc[UR6][R2.64] ;  /* 0x00000006020e7981 */ /* 0x002162000c1e1b00 */
[----:B------:R-:W-:-:S04]  /*00d0*/  IMAD.WIDE R4, R11, 0x8, R2 ;  /* 0x000000080b047825 */ /* 0x000fc800078e0202 */
[----:B--2---:R-:W-:-:S04]  /*00e0*/  IMAD.WIDE R8, R7, 0x8, R8 ;  /* 0x0000000807087825 */ /* 0x004fc800078e0208 */
[----:B------:R-:W-:Y:S02]  /*00f0*/  IMAD.WIDE R6, R11, 0x8, R4 ;  /* 0x000000080b067825 */ /* 0x000fe400078e0204 */
[----:B------:R-:W5:Y:S04]  /*0100*/  LDG.E.64.CONSTANT R8, desc[UR6][R8.64] ;  /* 0x0000000608087981 */ /* 0x000f68000c1e9b00 */
[----:B------:R0:W5:Y:S04]  /*0110*/  LDG.E.64 R10, desc[UR6][R4.64] ;  /* 0x00000006040a7981 */ /* 0x000168000c1e1b00 */
[----:B------:R0:W5:Y:S01]  /*0120*/  LDG.E.64 R12, desc[UR6][R6.64] ;  /* 0x00000006060c7981 */ /* 0x000162000c1e1b00 */
[----:B------:R-:W-:-:S05]  /*0130*/  UMOV UR4, URZ ;  /* 0x000000ff00047c82 */ /* 0x000fca0008000000 */
.L_x_0:
[----:B-----5:R-:W-:Y:S01]  /*0140*/  DADD R22, R10, -R14 ;  /* 0x000000000a167229 */ /* 0x020fe2000000080e */
[----:B------:R-:W-:Y:S01]  /*0150*/  UMOV UR8, 0xced91687 ;  /* 0xced9168700087882 */ /* 0x000fe20000000000 */
[-C--:B------:R-:W-:Y:S01]  /*0160*/  DFMA R28, R8, R14.reuse, -R10 ;  /* 0x0000000e081c722b */ /* 0x080fe2000000080a */
[----:B------:R-:W-:Y:S01]  /*0170*/  UMOV UR9, 0x400553f7 ;  /* 0x400553f700097882 */ /* 0x000fe20000000000 */
[----:B------:R-:W-:Y:S01]  /*0180*/  UMOV UR10, 0xd2f1a9fc ;  /* 0xd2f1a9fc000a7882 */ /* 0x000fe20000000000 */
[----:B------:R-:W-:Y:S01]  /*0190*/  DMUL R24, R12, UR8 ;  /* 0x000000080c187c28 */ /* 0x000fe20008000000 */
[----:B------:R-:W-:Y:S01]  /*01a0*/  UMOV UR11, 0x3f40624d ;  /* 0x3f40624d000b7882 */ /* 0x000fe20000000000 */
[----:B------:R-:W-:Y:S01]  /*01b0*/  UMOV UR12, 0xd2f1a9fc ;  /* 0xd2f1a9fc000c7882 */ /* 0x000fe20000000000 */
[----:B------:R-:W-:Y:S01]  /*01c0*/  DMUL R22, R22, 10 ;  /* 0x4024000016167828 */ /* 0x000fe20000000000 */
[----:B------:R-:W-:Y:S01]  /*01d0*/  UMOV UR13, 0x3f50624d ;  /* 0x3f50624d000d7882 */ /* 0x000fe20000000000 */
[-C--:B------:R-:W-:Y:S01]  /*01e0*/  DFMA R28, R12, -R14.reuse, R28 ;  /* 0x8000000e0c1c722b */ /* 0x080fe2000000001c */
[----:B------:R-:W-:Y:S01]  /*01f0*/  UMOV UR14, 0xc3ece2a5 ;  /* 0xc3ece2a5000e7882 */ /* 0x000fe20000000000 */
[----:B------:R-:W-:Y:S01]  /*0200*/  UMOV UR15, 0x3f25d867 ;  /* 0x3f25d867000f7882 */ /* 0x000fe20000000000 */
[----:B------:R-:W-:Y:S01]  /*0210*/  DFMA R24, R10, R14, -R24 ;  /* 0x0000000e0a18722b */ /* 0x000fe20000000818 */
[----:B------:R-:W-:-:S02]  /*0220*/  UIADD3 UR4, UPT, UPT, UR4, 0x5, URZ ;  /* 0x0000000504047890 */ /* 0x000fc4000fffe0ff */
[----:B------:R-:W-:Y:S02]  /*0230*/  DFMA R26, R22, UR10, R14 ;  /* 0x0000000a161a7c2b */ /* 0x000fe4000800000e */
[----:B------:R-:W-:Y:S01]  /*0240*/  DFMA R18, R28, UR10, R10 ;  /* 0x0000000a1c127c2b */ /* 0x000fe2000800000a */
[----:B------:R-:W-:Y:S02]  /*0250*/  UISETP.NE.AND UP0, UPT, UR4, 0x3e8, UPT ;  /* 0x000003e80400788c */ /* 0x000fe4000bf05270 */
[----:B------:R-:W-:-:S05]  /*0260*/  DFMA R30, R24, UR10, R12 ;  /* 0x0000000a181e7c2b */ /* 0x000fca000800000c */
[--C-:B------:R-:W-:Y:S02]  /*0270*/  DADD R16, -R26, R18.reuse ;  /* 0x000000001a107229 */ /* 0x100fe40000000112 */
[----:B------:R-:W-:Y:S02]  /*0280*/  DFMA R20, R8, R26, -R18 ;  /* 0x0000001a0814722b */ /* 0x000fe40000000812 */
[----:B------:R-:W-:-:S04]  /*0290*/  DMUL R32, R30, UR8 ;  /* 0x000000081e207c28 */ /* 0x000fc80008000000 */
[----:B------:R-:W-:Y:S02]  /*02a0*/  DMUL R16, R16, 10 ;  /* 0x4024000010107828 */ /* 0x000fe40000000000 */
[C---:B------:R-:W-:Y:S02]  /*02b0*/  DFMA R30, -R26.reuse, R30, R20 ;  /* 0x0000001e1a1e722b */ /* 0x040fe40000000114 */
[----:B------:R-:W-:-:S04]  /*02c0*/  DFMA R26, R26, R18, -R32 ;  /* 0x000000121a1a722b */ /* 0x000fc80000000820 */
[----:B------:R-:W-:Y:S02]  /*02d0*/  DFMA R20, R16, UR10, R14 ;  /* 0x0000000a10147c2b */ /* 0x000fe4000800000e */
[----:B------:R-:W-:Y:S02]  /*02e0*/  DFMA R32, R30, UR10, R10 ;  /* 0x0000000a1e207c2b */ /* 0x000fe4000800000a */
[----:B------:R-:W-:Y:S02]  /*02f0*/  DFMA R34, R26, UR10, R12 ;  /* 0x0000000a1a227c2b */ /* 0x000fe4000800000c */
[----:B------:R-:W-:Y:S02]  /*0300*/  DFMA R22, R16, 2, R22 ;  /* 0x400000001016782b */ /* 0x000fe40000000016 */
[----:B------:R-:W-:Y:S02]  /*0310*/  DFMA R28, R30, 2, R28 ;  /* 0x400000001e1c782b */ /* 0x000fe4000000001c */
[----:B------:R-:W-:-:S02]  /*0320*/  DFMA R18, R8, R20, -R32 ;  /* 0x000000140812722b */ /* 0x000fc40000000820 */
[----:B------:R-:W-:Y:S02]  /*0330*/  DMUL R16, R34, UR8 ;  /* 0x0000000822107c28 */ /* 0x000fe40008000000 */
[----:B------:R-:W-:-:S04]  /*0340*/  DFMA R24, R26, 2, R24 ;  /* 0x400000001a18782b */ /* 0x000fc80000000018 */
[C---:B------:R-:W-:Y:S02]  /*0350*/  DFMA R18, -R20.reuse, R34, R18 ;  /* 0x000000221412722b */ /* 0x040fe40000000112 */
[C---:B------:R-:W-:Y:S02]  /*0360*/  DADD R34, -R20.reuse, R32 ;  /* 0x0000000014227229 */ /* 0x040fe40000000120 */
[----:B------:R-:W-:-:S04]  /*0370*/  DFMA R16, R20, R32, -R16 ;  /* 0x000000201410722b */ /* 0x000fc80000000810 */
[----:B------:R-:W-:Y:S02]  /*0380*/  DFMA R32, R18, UR12, R10 ;  /* 0x0000000c12207c2b */ /* 0x000fe4000800000a */
[----:B------:R-:W-:Y:S02]  /*0390*/  DMUL R20, R34, 10 ;  /* 0x4024000022147828 */ /* 0x000fe40000000000 */
[----:B------:R-:W-:Y:S02]  /*03a0*/  DFMA R28, R18, 2, R28 ;  /* 0x40000000121c782b */ /* 0x000fe4000000001c */
[----:B------:R-:W-:-:S04]  /*03b0*/  DFMA R24, R16, 2, R24 ;  /* 0x400000001018782b */ /* 0x000fc80000000018 */
[C---:B------:R-:W-:Y:S02]  /*03c0*/  DFMA R30, R20.reuse, UR12, R14 ;  /* 0x0000000c141e7c2b */ /* 0x040fe4000800000e */
[----:B------:R-:W-:Y:S02]  /*03d0*/  DFMA R22, R20, 2, R22 ;  /* 0x400000001416782b */ /* 0x000fe40000000016 */
[----:B------:R-:W-:-:S04]  /*03e0*/  DFMA R20, R16, UR12, R12 ;  /* 0x0000000c10147c2b */ /* 0x000fc8000800000c */
[----:B------:R-:W-:-:S08]  /*03f0*/  DFMA R26, R8, R30, -R32 ;  /* 0x0000001e081a722b */ /* 0x000fd00000000820 */
[----:B------:R-:W-:Y:S02]  /*0400*/  DFMA R18, -R30, R20, R26 ;  /* 0x000000141e12722b */ /* 0x000fe4000000011a */
[----:B------:R-:W-:Y:S02]  /*0410*/  DMUL R20, R20, UR8 ;  /* 0x0000000814147c28 */ /* 0x000fe40008000000 */
[----:B------:R-:W-:-:S04]  /*0420*/  DADD R26, -R30, R32 ;  /* 0x000000001e1a7229 */ /* 0x000fc80000000120 */
[----:B------:R-:W-:Y:S02]  /*0430*/  DADD R18, R28, R18 ;  /* 0x000000001c127229 */ /* 0x000fe40000000012 */
[----:B------:R-:W-:Y:S02]  /*0440*/  DFMA R20, R30, R32, -R20 ;  /* 0x000000201e14722b */ /* 0x000fe40000000814 */
[----:B------:R-:W-:-:S04]  /*0450*/  DFMA R22, R26, 10, R22 ;  /* 0x402400001a16782b */ /* 0x000fc80000000016 */
[----:B------:R-:W-:Y:S02]  /*0460*/  DFMA R10, R18, UR14, R10 ;  /* 0x0000000e120a7c2b */ /* 0x000fe4000800000a */
[----:B------:R-:W-:Y:S02]  /*0470*/  DADD R20, R24, R20 ;  /* 0x0000000018147229 */ /* 0x000fe40000000014 */
[----:B------:R-:W-:-:S06]  /*0480*/  DFMA R14, R22, UR14, R14 ;  /* 0x0000000e160e7c2b */ /* 0x000fcc000800000e */
[----:B------:R-:W-:Y:S02]  /*0490*/  DFMA R12, R20, UR14, R12 ;  /* 0x0000000e140c7c2b */ /* 0x000fe4000800000c */
[--C-:B------:R-:W-:Y:S02]  /*04a0*/  DADD R22, -R14, R10.reuse ;  /* 0x000000000e167229 */ /* 0x100fe4000000010a */
[----:B------:R-:W-:-:S04]  /*04b0*/  DFMA R28, R8, R14, -R10 ;  /* 0x0000000e081c722b */ /* 0x000fc8000000080a */
[----:B------:R-:W-:Y:S02]  /*04c0*/  DMUL R24, R12, UR8 ;  /* 0x000000080c187c28 */ /* 0x000fe40008000000 */
[----:B------:R-:W-:Y:S02]  /*04d0*/  DMUL R22, R22, 10 ;  /* 0x4024000016167828 */ /* 0x000fe40000000000 */
[----:B------:R-:W-:-:S04]  /*04e0*/  DFMA R28, -R14, R12, R28 ;  /* 0x0000000c0e1c722b */ /* 0x000fc8000000011c */
[----:B------:R-:W-:Y:S02]  /*04f0*/  DFMA R24, R14, R10, -R24 ;  /* 0x0000000a0e18722b */ /* 0x000fe40000000818 */
[----:B------:R-:W-:Y:S02]  /*0500*/  DFMA R26, R22, UR10, R14 ;  /* 0x0000000a161a7c2b */ /* 0x000fe4000800000e */
[----:B------:R-:W-:-:S04]  /*0510*/  DFMA R18, R28, UR10, R10 ;  /* 0x0000000a1c127c2b */ /* 0x000fc8000800000a */
[----:B------:R-:W-:-:S04]  /*0520*/  DFMA R30, R24, UR10, R12 ;  /* 0x0000000a181e7c2b */ /* 0x000fc8000800000c */
        /* <DEDUP_REMOVED lines=144> */
[----:B------:R-:W-:-:S06]  /*0e30*/  DMUL R18, R34, UR8 ;  /* 0x0000000822127c28 */ /* 0x000fcc0008000000 */
[C---:B------:R-:W-:Y:S02]  /*0e40*/  DFMA R20, -R22.reuse, R34, R20 ;  /* 0x000000221614722b */ /* 0x040fe40000000114 */
[C---:B------:R-:W-:Y:S02]  /*0e50*/  DADD R34, -R22.reuse, R32 ;  /* 0x0000000016227229 */ /* 0x040fe40000000120 */
[----:B------:R-:W-:Y:S02]  /*0e60*/  DFMA R18, R22, R32, -R18 ;  /* 0x000000201612722b */ /* 0x000fe40000000812 */
[----:B------:R-:W-:Y:S02]  /*0e70*/  DFMA R32, R30, 2, R24 ;  /* 0x400000001e20782b */ /* 0x000fe40000000018 */
[----:B------:R-:W-:Y:S02]  /*0e80*/  DFMA R30, R20, UR12, R10 ;  /* 0x0000000c141e7c2b */ /* 0x000fe4000800000a */
[----:B------:R-:W-:-:S02]  /*0e90*/  DMUL R22, R34, 10 ;  /* 0x4024000022167828 */ /* 0x000fc40000000000 */
[----:B------:R-:W-:Y:S02]  /*0ea0*/  DFMA R24, R18, UR12, R12 ;  /* 0x0000000c12187c2b */ /* 0x000fe4000800000c */
[----:B------:R-:W-:Y:S02]  /*0eb0*/  DFMA R26, R20, 2, R26 ;  /* 0x40000000141a782b */ /* 0x000fe4000000001a */
[----:B------:R-:W-:Y:S02]  /*0ec0*/  DFMA R32, R18, 2, R32 ;  /* 0x400000001220782b */ /* 0x000fe40000000020 */
[C---:B------:R-:W-:Y:S02]  /*0ed0*/  DFMA R28, R22.reuse, UR12, R14 ;  /* 0x0000000c161c7c2b */ /* 0x040fe4000800000e */
[----:B------:R-:W-:Y:S02]  /*0ee0*/  DFMA R16, R22, 2, R16 ;  /* 0x400000001610782b */ /* 0x000fe40000000010 */
[----:B------:R-:W-:-:S04]  /*0ef0*/  DMUL R20, R24, UR8 ;  /* 0x0000000818147c28 */ /* 0x000fc80008000000 */
[--C-:B------:R-:W-:Y:S02]  /*0f00*/  DFMA R22, R8, R28, -R30.reuse ;  /* 0x0000001c0816722b */ /* 0x100fe4000000081e */
[C---:B------:R-:W-:Y:S02]  /*0f10*/  DADD R18, -R28.reuse, R30 ;  /* 0x000000001c127229 */ /* 0x040fe4000000011e */
[----:B------:R-:W-:-:S04]  /*0f20*/  DFMA R20, R28, R30, -R20 ;  /* 0x0000001e1c14722b */ /* 0x000fc80000000814 */
[----:B------:R-:W-:Y:S02]  /*0f30*/  DFMA R22, -R28, R24, R22 ;  /* 0x000000181c16722b */ /* 0x000fe40000000116 */
[----:B------:R-:W-:Y:S02]  /*0f40*/  DFMA R16, R18, 10, R16 ;  /* 0x402400001210782b */ /* 0x000fe40000000010 */
[----:B------:R-:W-:-:S04]  /*0f50*/  DADD R20, R32, R20 ;  /* 0x0000000020147229 */ /* 0x000fc80000000014 */
[----:B------:R-:W-:Y:S02]  /*0f60*/  DADD R22, R26, R22 ;  /* 0x000000001a167229 */ /* 0x000fe40000000016 */
[----:B------:R-:W-:Y:S02]  /*0f70*/  DFMA R14, R16, UR14, R14 ;  /* 0x0000000e100e7c2b */ /* 0x000fe4000800000e */
[----:B------:R-:W-:-:S04]  /*0f80*/  DFMA R12, R20, UR14, R12 ;  /* 0x0000000e140c7c2b */ /* 0x000fc8000800000c */
[----:B------:R-:W-:Y:S01]  /*0f90*/  DFMA R10, R22, UR14, R10 ;  /* 0x0000000e160a7c2b */ /* 0x000fe2000800000a */
[----:B------:R-:W-:Y:S10]  /*0fa0*/  BRA.U UP0, `(.L_x_0) ;  /* 0xfffffff100647547 */ /* 0x000ff4000b83ffff */
[----:B------:R-:W-:Y:S04]  /*0fb0*/  STG.E.64 desc[UR6][R2.64], R14 ;  /* 0x0000000e02007986 */ /* 0x000fe8000c101b06 */
[----:B------:R-:W-:Y:S04]  /*0fc0*/  STG.E.64 desc[UR6][R4.64], R10 ;  /* 0x0000000a04007986 */ /* 0x000fe8000c101b06 */
[----:B------:R-:W-:Y:S01]  /*0fd0*/  STG.E.64 desc[UR6][R6.64], R12 ;  /* 0x0000000c06007986 */ /* 0x000fe2000c101b06 */
[----:B------:R-:W-:Y:S05]  /*0fe0*/  EXIT ;  /* 0x000000000000794d */ /* 0x000fea0003800000 */
.L_x_1:
[----:B------:R-:W-:-:S00]  /*0ff0*/  BRA `(.L_x_1) ;  /* 0xfffffffc00fc7947 */ /* 0x000fc0000383ffff */
[----:B------:R-:W-:-:S00]  /*1000*/  NOP ;  /* 0x0000000000007918 */ /* 0x000fc00000000000 */
[----:B------:R-:W-:-:S00]  /*1010*/  NOP ;  /* 0x0000000000007918 */ /* 0x000fc00000000000 */
[----:B------:R-:W-:-:S00]  /*1020*/  NOP ;  /* 0x0000000000007918 */ /* 0x000fc00000000000 */
[----:B------:R-:W-:-:S00]  /*1030*/  NOP ;  /* 0x0000000000007918 */ /* 0x000fc00000000000 */
[----:B------:R-:W-:-:S00]  /*1040*/  NOP ;  /* 0x0000000000007918 */ /* 0x000fc00000000000 */
[----:B------:R-:W-:-:S00]  /*1050*/  NOP ;  /* 0x0000000000007918 */ /* 0x000fc00000000000 */
[----:B------:R-:W-:-:S00]  /*1060*/  NOP ;  /* 0x0000000000007918 */ /* 0x000fc00000000000 */
[----:B------:R-:W-:-:S00]  /*1070*/  NOP ;  /* 0x0000000000007918 */ /* 0x000fc00000000000 */
.L_x_2:


//--------------------- .nv.shared.reserved.0     --------------------------
	.section	.nv.shared.reserved.0,"aw",@nobits
	.weak		__nv_reservedSMEM_offset_0_alias
	.size		__nv_reservedSMEM_offset_0_alias, 0, 64
	.other		__nv_reservedSMEM_offset_0_alias,@"STO_CUDA_RESERVED_SHARED STV_DEFAULT"
__nv_reservedSMEM_offset_0_alias:
	.zero		0
	.zero		64


//--------------------- .nv.constant0._Z30RungeKuttaStepRegisterFriendlyPdPKdi --------------------------
	.section	.nv.constant0._Z30RungeKuttaStepRegisterFriendlyPdPKdi,"a",@progbits
	.sectionflags	@""
	.align	4
.nv.constant0._Z30RungeKuttaStepRegisterFriendlyPdPKdi:
	.zero		916


//--------------------- SYMBOLS --------------------------

	.type		.nv.reservedSmem.offset0,@object
	.size		.nv.reservedSmem.offset0,0x4
